//
// Generated by NVIDIA NVVM Compiler
//
// Compiler Build ID: CL-36424714
// Cuda compilation tools, release 13.0, V13.0.88
// Based on NVVM 20.0.0
//

.version 9.0
.target sm_100
.address_size 64

	// .globl	_Z19printFromFirstBlockv
.extern .func  (.param .b32 func_retval0) vprintf
(
	.param .b64 vprintf_param_0,
	.param .b64 vprintf_param_1
)
;
.global .align 1 .b8 $str[25] = {72, 101, 108, 108, 111, 32, 102, 114, 111, 109, 32, 98, 108, 111, 99, 107, 32, 40, 48, 44, 48, 41, 33, 10};

.visible .entry _Z19printFromFirstBlockv()
{
	.reg .pred 	%p<2>;
	.reg .b32 	%r<6>;
	.reg .b64 	%rd<3>;

	mov.u32 	%r1, %ctaid.x;
	mov.u32 	%r2, %ctaid.y;
	or.b32  	%r3, %r1, %r2;
	setp.ne.s32 	%p1, %r3, 0;
	@%p1 bra 	$L__BB0_2;
	mov.u64 	%rd1, $str;
	cvta.global.u64 	%rd2, %rd1;
	{ // callseq 0, 0
	.param .b64 param0;
	st.param.b64 	[param0], %rd2;
	.param .b64 param1;
	st.param.b64 	[param1], 0;
	.param .b32 retval0;
	call.uni (retval0), 
	vprintf, 
	(
	param0, 
	param1
	);
	ld.param.b32 	%r4, [retval0];
	} // callseq 0
$L__BB0_2:
	ret;

}


// ===== COMPILED SASS (sm_100) =====

	.target	sm_100

	.elftype	@"ET_EXEC"


//--------------------- .note.nv.tkinfo           --------------------------
	.section	.note.nv.tkinfo,"",@"SHT_NOTE"
	.sectionflags	@"SHF_NOTE_NV_TKINFO"
	.tkinfo
        /*0018*/ 	.word	0x00000002
        /*0030*/ 	.string	""
        /*0030*/ 	.string	"ptxas"
        /*0030*/ 	.string	"Cuda compilation tools, release 13.0, V13.0.88"
        /*0030*/ 	.string	"Build cuda_13.0.r13.0/compiler.36424714_0"
        /*0030*/ 	.string	"-arch sm_100 -m 64 "



//--------------------- .note.nv.cuinfo           --------------------------
	.section	.note.nv.cuinfo,"",@"SHT_NOTE"
	.sectionflags	@"SHF_NOTE_NV_CUINFO"
        /*0018*/ 	.short	0x0002
        /*001a*/ 	.short	0x0064
        /*001c*/ 	.short	0x0082
	.zero		2


//--------------------- .nv.info                  --------------------------
	.section	.nv.info,"",@"SHT_CUDA_INFO"
	.align	4


	//----- nvinfo : EIATTR_REGCOUNT
	.align		4
        /*0000*/ 	.byte	0x04, 0x2f
        /*0002*/ 	.short	(.L_2 - .L_1)
	.align		4
.L_1:
        /*0004*/ 	.word	index@(_Z19printFromFirstBlockv)
        /*0008*/ 	.word	0x00000018


	//----- nvinfo : EIATTR_FRAME_SIZE
	.align		4
.L_2:
        /*000c*/ 	.byte	0x04, 0x11
        /*000e*/ 	.short	(.L_4 - .L_3)
	.align		4
.L_3:
        /*0010*/ 	.word	index@(_Z19printFromFirstBlockv)
        /*0014*/ 	.word	0x00000000


	//----- nvinfo : EIATTR_MIN_STACK_SIZE
	.align		4
.L_4:
        /*0018*/ 	.byte	0x04, 0x12
        /*001a*/ 	.short	(.L_6 - .L_5)
	.align		4
.L_5:
        /*001c*/ 	.word	index@(_Z19printFromFirstBlockv)
        /*0020*/ 	.word	0x00000000
.L_6:


//--------------------- .nv.compat                --------------------------
	.section	.nv.compat,"",@"SHT_CUDA_COMPAT_INFO"
	.align	4
        /*0000*/ 	.byte	0x02, 0x09, 0x00, 0x00, 0x02, 0x02, 0x01, 0x00, 0x02, 0x05, 0x05, 0x00, 0x03, 0x07, 0x01, 0x01
        /*0010*/ 	.byte	0x02, 0x03, 0x00, 0x00, 0x02, 0x06, 0x01, 0x00, 0x04, 0x0b, 0x08, 0x00, 0x09, 0x00, 0x00, 0x00
        /*0020*/ 	.byte	0x00, 0x00, 0x00, 0x00


//--------------------- .nv.info._Z19printFromFirstBlockv --------------------------
	.section	.nv.info._Z19printFromFirstBlockv,"",@"SHT_CUDA_INFO"
	.sectionflags	@""
	.align	4


	//----- nvinfo : EIATTR_CUDA_API_VERSION
	.align		4
        /*0000*/ 	.byte	0x04, 0x37
        /*0002*/ 	.short	(.L_8 - .L_7)
.L_7:
        /*0004*/ 	.word	0x00000082


	//----- nvinfo : EIATTR_SPARSE_MMA_MASK
	.align		4
.L_8:
        /*0008*/ 	.byte	0x03, 0x50
        /*000a*/ 	.short	0x0000


	//----- nvinfo : EIATTR_MAXREG_COUNT
	.align		4
        /*000c*/ 	.byte	0x03, 0x1b
        /*000e*/ 	.short	0x00ff


	//----- nvinfo : EIATTR_EXTERNS
	.align		4
        /*0010*/ 	.byte	0x04, 0x0f
        /*0012*/ 	.short	(.L_10 - .L_9)


	//   ....[0]....
	.align		4
.L_9:
        /*0014*/ 	.word	index@(vprintf)


	//----- nvinfo : EIATTR_MERCURY_ISA_VERSION
	.align		4
.L_10:
        /*0018*/ 	.byte	0x03, 0x5f
        /*001a*/ 	.short	0x0101


	//----- nvinfo : EIATTR_VRC_CTA_INIT_COUNT
	.align		4
        /*001c*/ 	.byte	0x02, 0x4a
	.zero		1
	.zero		1


	//----- nvinfo : EIATTR_SYSCALL_OFFSETS
	.align		4
        /*0020*/ 	.byte	0x04, 0x46
        /*0022*/ 	.short	(.L_12 - .L_11)


	//   ....[0]....
.L_11:
        /*0024*/ 	.word	0x000000c0


	//----- nvinfo : EIATTR_EXIT_INSTR_OFFSETS
	.align		4
.L_12:
        /*0028*/ 	.byte	0x04, 0x1c
        /*002a*/ 	.short	(.L_14 - .L_13)


	//   ....[0]....
.L_13:
        /*002c*/ 	.word	0x00000040


	//   ....[1]....
        /*0030*/ 	.word	0x000000d0


	//----- nvinfo : EIATTR_SW_WAR
	.align		4
.L_14:
        /*0034*/ 	.byte	0x04, 0x36
        /*0036*/ 	.short	(.L_16 - .L_15)
.L_15:
        /*0038*/ 	.word	0x00000008
.L_16:


//--------------------- .nv.callgraph             --------------------------
	.section	.nv.callgraph,"",@"SHT_CUDA_CALLGRAPH"
	.align	4
	.sectionentsize	8
	.align		4
        /*0000*/ 	.word	0x00000000
	.align		4
        /*0004*/ 	.word	0xffffffff
	.align		4
        /*0008*/ 	.word	index@(_Z19printFromFirstBlockv)
	.align		4
        /*000c*/ 	.word	index@(vprintf)
	.align		4
        /*0010*/ 	.word	0x00000000
	.align		4
        /*0014*/ 	.word	0xfffffffe
	.align		4
        /*0018*/ 	.word	0x00000000
	.align		4
        /*001c*/ 	.word	0xfffffffd
	.align		4
        /*0020*/ 	.word	0x00000000
	.align		4
        /*0024*/ 	.word	0xfffffffc


//--------------------- .nv.constant4             --------------------------
	.section	.nv.constant4,"a",@progbits
	.align	8
	.align		8
.nv.constant4:
        /*0000*/ 	.dword	vprintf
	.align		8
        /*0008*/ 	.dword	$str


//--------------------- .text._Z19printFromFirstBlockv --------------------------
	.section	.text._Z19printFromFirstBlockv,"ax",@progbits
	.align	128
        .global         _Z19printFromFirstBlockv
        .type           _Z19printFromFirstBlockv,@function
        .size           _Z19printFromFirstBlockv,(.L_x_2 - _Z19printFromFirstBlockv)
        .other          _Z19printFromFirstBlockv,@"STO_CUDA_ENTRY STV_DEFAULT"
_Z19printFromFirstBlockv:
.text._Z19printFromFirstBlockv:
[----:B------:R-:W0:Y:S01]  /*0000*/  LDC R1, c[0x0][0x37c] ;  /* 0x0000df00ff017b82 */ /* 0x000e220000000800 */
[----:B------:R-:W1:Y:S07]  /*0010*/  S2R R0, SR_CTAID.Y ;  /* 0x0000000000007919 */ /* 0x000e6e0000002600 */
[----:B------:R-:W1:Y:S02]  /*0020*/  S2UR UR4, SR_CTAID.X ;  /* 0x00000000000479c3 */ /* 0x000e640000002500 */
[----:B-1----:R-:W-:-:S13]  /*0030*/  LOP3.LUT P0, RZ, R0, UR4, RZ, 0xfc, !PT ;  /* 0x0000000400ff7c12 */ /* 0x002fda000f80fcff */
[----:B------:R-:W-:Y:S05]  /*0040*/  @P0 EXIT ;  /* 0x000000000000094d */ /* 0x000fea0003800000 */
[----:B------:R-:W-:Y:S01]  /*0050*/  MOV R0, 0x0 ;  /* 0x0000000000007802 */ /* 0x000fe20000000f00 */
[----:B------:R-:W1:Y:S01]  /*0060*/  LDCU.64 UR4, c[0x4][0x8] ;  /* 0x01000100ff0477ac */ /* 0x000e620008000a00 */
[----:B------:R-:W-:Y:S02]  /*0070*/  CS2R R6, SRZ ;  /* 0x0000000000067805 */ /* 0x000fe4000001ff00 */
[----:B------:R2:W3:Y:S01]  /*0080*/  LDC.64 R2, c[0x4][R0] ;  /* 0x0100000000027b82 */ /* 0x0004e20000000a00 */
[----:B-1----:R-:W-:Y:S02]  /*0090*/  IMAD.U32 R4, RZ, RZ, UR4 ;  /* 0x00000004ff047e24 */ /* 0x002fe4000f8e00ff */
[----:B--2---:R-:W-:-:S07]  /*00a0*/  IMAD.U32 R5, RZ, RZ, UR5 ;  /* 0x00000005ff057e24 */ /* 0x004fce000f8e00ff */
[----:B------:R-:W-:-:S07]  /*00b0*/  LEPC R20, `(.L_x_0) ;  /* 0x000000001014794e */ /* 0x000fce0000000000 */
[----:B0--3--:R-:W-:Y:S05]  /*00c0*/  CALL.ABS.NOINC R2 ;  /* 0x0000000002007343 */ /* 0x009fea0003c00000 */
.L_x_0:
[----:B------:R-:W-:Y:S05]  /*00d0*/  EXIT ;  /* 0x000000000000794d */ /* 0x000fea0003800000 */
.L_x_1:
[----:B------:R-:W-:-:S00]  /*00e0*/  BRA `(.L_x_1) ;  /* 0xfffffffc00fc7947 */ /* 0x000fc0000383ffff */
[----:B------:R-:W-:-:S00]  /*00f0*/  NOP ;  /* 0x0000000000007918 */ /* 0x000fc00000000000 */
        /* <DEDUP_REMOVED lines=8> */
.L_x_2:


//--------------------- .nv.global.init           --------------------------
	.section	.nv.global.init,"aw",@progbits
.nv.global.init:
	.type		$str,@object
	.size		$str,(.L_0 - $str)
$str:
        /*0000*/ 	.byte	0x48, 0x65, 0x6c, 0x6c, 0x6f, 0x20, 0x66, 0x72, 0x6f, 0x6d, 0x20, 0x62, 0x6c, 0x6f, 0x63, 0x6b
        /*0010*/ 	.byte	0x20, 0x28, 0x30, 0x2c, 0x30, 0x29, 0x21, 0x0a, 0x00
.L_0:


//--------------------- .nv.shared.reserved.0     --------------------------
	.section	.nv.shared.reserved.0,"aw",@nobits
	.weak		__nv_reservedSMEM_offset_0_alias
	.size		__nv_reservedSMEM_offset_0_alias, 0, 64
	.other		__nv_reservedSMEM_offset_0_alias,@"STO_CUDA_RESERVED_SHARED STV_DEFAULT"
__nv_reservedSMEM_offset_0_alias:
	.zero		0
	.zero		64


//--------------------- .nv.constant0._Z19printFromFirstBlockv --------------------------
	.section	.nv.constant0._Z19printFromFirstBlockv,"a",@progbits
	.sectionflags	@""
	.align	4
.nv.constant0._Z19printFromFirstBlockv:
	.zero		896


//--------------------- SYMBOLS --------------------------

	.type		.nv.reservedSmem.offset0,@object
	.size		.nv.reservedSmem.offset0,0x4
	.type		vprintf,@function
